//
// Generated by NVIDIA NVVM Compiler
//
// Compiler Build ID: CL-36424714
// Cuda compilation tools, release 13.0, V13.0.88
// Based on NVVM 20.0.0
//

.version 9.0
.target sm_100
.address_size 64

	// .globl	_Z9vectorAddPKfS0_Pfi

.visible .entry _Z9vectorAddPKfS0_Pfi(
	.param .u64 .ptr .align 1 _Z9vectorAddPKfS0_Pfi_param_0,
	.param .u64 .ptr .align 1 _Z9vectorAddPKfS0_Pfi_param_1,
	.param .u64 .ptr .align 1 _Z9vectorAddPKfS0_Pfi_param_2,
	.param .u32 _Z9vectorAddPKfS0_Pfi_param_3
)
{
	.reg .pred 	%p<3>;
	.reg .b32 	%r<7>;
	.reg .b32 	%f<4>;
	.reg .b64 	%rd<11>;

	ld.param.u64 	%rd1, [_Z9vectorAddPKfS0_Pfi_param_0];
	ld.param.u64 	%rd2, [_Z9vectorAddPKfS0_Pfi_param_1];
	ld.param.u64 	%rd3, [_Z9vectorAddPKfS0_Pfi_param_2];
	ld.param.u32 	%r2, [_Z9vectorAddPKfS0_Pfi_param_3];
	mov.u32 	%r3, %ctaid.x;
	mov.u32 	%r4, %ntid.x;
	mov.u32 	%r5, %tid.x;
	mad.lo.s32 	%r6, %r3, %r4, %r5;
	setp.lt.s32 	%p1, %r6, %r2;
	selp.b32 	%r1, %r6, -1, %p1;
	setp.lt.s32 	%p2, %r1, 0;
	@%p2 bra 	$L__BB0_2;
	cvta.to.global.u64 	%rd4, %rd1;
	cvta.to.global.u64 	%rd5, %rd2;
	cvta.to.global.u64 	%rd6, %rd3;
	mul.wide.u32 	%rd7, %r1, 4;
	add.s64 	%rd8, %rd4, %rd7;
	ld.global.f32 	%f1, [%rd8];
	add.s64 	%rd9, %rd5, %rd7;
	ld.global.f32 	%f2, [%rd9];
	add.f32 	%f3, %f1, %f2;
	add.s64 	%rd10, %rd6, %rd7;
	st.global.f32 	[%rd10], %f3;
$L__BB0_2:
	ret;

}


// ===== COMPILED SASS (sm_100) =====

	.target	sm_100

	.elftype	@"ET_EXEC"


//--------------------- .note.nv.tkinfo           --------------------------
	.section	.note.nv.tkinfo,"",@"SHT_NOTE"
	.sectionflags	@"SHF_NOTE_NV_TKINFO"
	.tkinfo
        /*0018*/ 	.word	0x00000002
        /*0030*/ 	.string	""
        /*0030*/ 	.string	"ptxas"
        /*0030*/ 	.string	"Cuda compilation tools, release 13.0, V13.0.88"
        /*0030*/ 	.string	"Build cuda_13.0.r13.0/compiler.36424714_0"
        /*0030*/ 	.string	"-arch sm_100 -m 64 "



//--------------------- .note.nv.cuinfo           --------------------------
	.section	.note.nv.cuinfo,"",@"SHT_NOTE"
	.sectionflags	@"SHF_NOTE_NV_CUINFO"
        /*0018*/ 	.short	0x0002
        /*001a*/ 	.short	0x0064
        /*001c*/ 	.short	0x0082
	.zero		2


//--------------------- .nv.info                  --------------------------
	.section	.nv.info,"",@"SHT_CUDA_INFO"
	.align	4


	//----- nvinfo : EIATTR_REGCOUNT
	.align		4
        /*0000*/ 	.byte	0x04, 0x2f
        /*0002*/ 	.short	(.L_1 - .L_0)
	.align		4
.L_0:
        /*0004*/ 	.word	index@(_Z9vectorAddPKfS0_Pfi)
        /*0008*/ 	.word	0x0000000c


	//----- nvinfo : EIATTR_FRAME_SIZE
	.align		4
.L_1:
        /*000c*/ 	.byte	0x04, 0x11
        /*000e*/ 	.short	(.L_3 - .L_2)
	.align		4
.L_2:
        /*0010*/ 	.word	index@(_Z9vectorAddPKfS0_Pfi)
        /*0014*/ 	.word	0x00000000


	//----- nvinfo : EIATTR_MIN_STACK_SIZE
	.align		4
.L_3:
        /*0018*/ 	.byte	0x04, 0x12
        /*001a*/ 	.short	(.L_5 - .L_4)
	.align		4
.L_4:
        /*001c*/ 	.word	index@(_Z9vectorAddPKfS0_Pfi)
        /*0020*/ 	.word	0x00000000
.L_5:


//--------------------- .nv.compat                --------------------------
	.section	.nv.compat,"",@"SHT_CUDA_COMPAT_INFO"
	.align	4
        /*0000*/ 	.byte	0x02, 0x09, 0x00, 0x00, 0x02, 0x02, 0x01, 0x00, 0x02, 0x05, 0x05, 0x00, 0x03, 0x07, 0x01, 0x01
        /*0010*/ 	.byte	0x02, 0x03, 0x00, 0x00, 0x02, 0x06, 0x01, 0x00, 0x04, 0x0b, 0x08, 0x00, 0x09, 0x00, 0x00, 0x00
        /*0020*/ 	.byte	0x00, 0x00, 0x00, 0x00


//--------------------- .nv.info._Z9vectorAddPKfS0_Pfi --------------------------
	.section	.nv.info._Z9vectorAddPKfS0_Pfi,"",@"SHT_CUDA_INFO"
	.sectionflags	@""
	.align	4


	//----- nvinfo : EIATTR_CUDA_API_VERSION
	.align		4
        /*0000*/ 	.byte	0x04, 0x37
        /*0002*/ 	.short	(.L_7 - .L_6)
.L_6:
        /*0004*/ 	.word	0x00000082


	//----- nvinfo : EIATTR_KPARAM_INFO
	.align		4
.L_7:
        /*0008*/ 	.byte	0x04, 0x17
        /*000a*/ 	.short	(.L_9 - .L_8)
.L_8:
        /*000c*/ 	.word	0x00000000
        /*0010*/ 	.short	0x0003
        /*0012*/ 	.short	0x0018
        /*0014*/ 	.byte	0x00, 0xf0, 0x11, 0x00


	//----- nvinfo : EIATTR_KPARAM_INFO
	.align		4
.L_9:
        /*0018*/ 	.byte	0x04, 0x17
        /*001a*/ 	.short	(.L_11 - .L_10)
.L_10:
        /*001c*/ 	.word	0x00000000
        /*0020*/ 	.short	0x0002
        /*0022*/ 	.short	0x0010
        /*0024*/ 	.byte	0x00, 0xf5, 0x21, 0x00


	//----- nvinfo : EIATTR_KPARAM_INFO
	.align		4
.L_11:
        /*0028*/ 	.byte	0x04, 0x17
        /*002a*/ 	.short	(.L_13 - .L_12)
.L_12:
        /*002c*/ 	.word	0x00000000
        /*0030*/ 	.short	0x0001
        /*0032*/ 	.short	0x0008
        /*0034*/ 	.byte	0x00, 0xf5, 0x21, 0x00


	//----- nvinfo : EIATTR_KPARAM_INFO
	.align		4
.L_13:
        /*0038*/ 	.byte	0x04, 0x17
        /*003a*/ 	.short	(.L_15 - .L_14)
.L_14:
        /*003c*/ 	.word	0x00000000
        /*0040*/ 	.short	0x0000
        /*0042*/ 	.short	0x0000
        /*0044*/ 	.byte	0x00, 0xf5, 0x21, 0x00


	//----- nvinfo : EIATTR_SPARSE_MMA_MASK
	.align		4
.L_15:
        /*0048*/ 	.byte	0x03, 0x50
        /*004a*/ 	.short	0x0000


	//----- nvinfo : EIATTR_MAXREG_COUNT
	.align		4
        /*004c*/ 	.byte	0x03, 0x1b
        /*004e*/ 	.short	0x00ff


	//----- nvinfo : EIATTR_MERCURY_ISA_VERSION
	.align		4
        /*0050*/ 	.byte	0x03, 0x5f
        /*0052*/ 	.short	0x0101


	//----- nvinfo : EIATTR_VRC_CTA_INIT_COUNT
	.align		4
        /*0054*/ 	.byte	0x02, 0x4a
	.zero		1
	.zero		1


	//----- nvinfo : EIATTR_EXIT_INSTR_OFFSETS
	.align		4
        /*0058*/ 	.byte	0x04, 0x1c
        /*005a*/ 	.short	(.L_17 - .L_16)


	//   ....[0]....
.L_16:
        /*005c*/ 	.word	0x00000090


	//   ....[1]....
        /*0060*/ 	.word	0x00000150


	//----- nvinfo : EIATTR_CBANK_PARAM_SIZE
	.align		4
.L_17:
        /*0064*/ 	.byte	0x03, 0x19
        /*0066*/ 	.short	0x001c


	//----- nvinfo : EIATTR_PARAM_CBANK
	.align		4
        /*0068*/ 	.byte	0x04, 0x0a
        /*006a*/ 	.short	(.L_19 - .L_18)
	.align		4
.L_18:
        /*006c*/ 	.word	index@(.nv.constant0._Z9vectorAddPKfS0_Pfi)
        /*0070*/ 	.short	0x0380
        /*0072*/ 	.short	0x001c


	//----- nvinfo : EIATTR_SW_WAR
	.align		4
.L_19:
        /*0074*/ 	.byte	0x04, 0x36
        /*0076*/ 	.short	(.L_21 - .L_20)
.L_20:
        /*0078*/ 	.word	0x00000008
.L_21:


//--------------------- .nv.callgraph             --------------------------
	.section	.nv.callgraph,"",@"SHT_CUDA_CALLGRAPH"
	.align	4
	.sectionentsize	8
	.align		4
        /*0000*/ 	.word	0x00000000
	.align		4
        /*0004*/ 	.word	0xffffffff
	.align		4
        /*0008*/ 	.word	0x00000000
	.align		4
        /*000c*/ 	.word	0xfffffffe
	.align		4
        /*0010*/ 	.word	0x00000000
	.align		4
        /*0014*/ 	.word	0xfffffffd
	.align		4
        /*0018*/ 	.word	0x00000000
	.align		4
        /*001c*/ 	.word	0xfffffffc


//--------------------- .text._Z9vectorAddPKfS0_Pfi --------------------------
	.section	.text._Z9vectorAddPKfS0_Pfi,"ax",@progbits
	.align	128
        .global         _Z9vectorAddPKfS0_Pfi
        .type           _Z9vectorAddPKfS0_Pfi,@function
        .size           _Z9vectorAddPKfS0_Pfi,(.L_x_1 - _Z9vectorAddPKfS0_Pfi)
        .other          _Z9vectorAddPKfS0_Pfi,@"STO_CUDA_ENTRY STV_DEFAULT"
_Z9vectorAddPKfS0_Pfi:
.text._Z9vectorAddPKfS0_Pfi:
[----:B------:R-:W-:Y:S01]  /*0000*/  LDC R1, c[0x0][0x37c] ;  /* 0x0000df00ff017b82 */ /* 0x000fe20000000800 */
[----:B------:R-:W0:Y:S07]  /*0010*/  S2R R3, SR_TID.X ;  /* 0x0000000000037919 */ /* 0x000e2e0000002100 */
[----:B------:R-:W0:Y:S01]  /*0020*/  S2UR UR4, SR_CTAID.X ;  /* 0x00000000000479c3 */ /* 0x000e220000002500 */
[----:B------:R-:W1:Y:S07]  /*0030*/  LDCU UR5, c[0x0][0x398] ;  /* 0x00007300ff0577ac */ /* 0x000e6e0008000800 */
[----:B------:R-:W0:Y:S02]  /*0040*/  LDC R0, c[0x0][0x360] ;  /* 0x0000d800ff007b82 */ /* 0x000e240000000800 */
[----:B0-----:R-:W-:-:S05]  /*0050*/  IMAD R0, R0, UR4, R3 ;  /* 0x0000000400007c24 */ /* 0x001fca000f8e0203 */
[----:B-1----:R-:W-:-:S04]  /*0060*/  ISETP.GE.AND P0, PT, R0, UR5, PT ;  /* 0x0000000500007c0c */ /* 0x002fc8000bf06270 */
[----:B------:R-:W-:-:S04]  /*0070*/  SEL R9, R0, 0xffffffff, !P0 ;  /* 0xffffffff00097807 */ /* 0x000fc80004000000 */
[----:B------:R-:W-:-:S13]  /*0080*/  ISETP.GE.AND P0, PT, R9, RZ, PT ;  /* 0x000000ff0900720c */ /* 0x000fda0003f06270 */
[----:B------:R-:W-:Y:S05]  /*0090*/  @!P0 EXIT ;  /* 0x000000000000894d */ /* 0x000fea0003800000 */
[----:B------:R-:W0:Y:S01]  /*00a0*/  LDC.64 R2, c[0x0][0x380] ;  /* 0x0000e000ff027b82 */ /* 0x000e220000000a00 */
[----:B------:R-:W1:Y:S07]  /*00b0*/  LDCU.64 UR4, c[0x0][0x358] ;  /* 0x00006b00ff0477ac */ /* 0x000e6e0008000a00 */
[----:B------:R-:W2:Y:S08]  /*00c0*/  LDC.64 R4, c[0x0][0x388] ;  /* 0x0000e200ff047b82 */ /* 0x000eb00000000a00 */
[----:B------:R-:W3:Y:S01]  /*00d0*/  LDC.64 R6, c[0x0][0x390] ;  /* 0x0000e400ff067b82 */ /* 0x000ee20000000a00 */
[----:B0-----:R-:W-:-:S06]  /*00e0*/  IMAD.WIDE.U32 R2, R9, 0x4, R2 ;  /* 0x0000000409027825 */ /* 0x001fcc00078e0002 */
[----:B-1----:R-:W4:Y:S01]  /*00f0*/  LDG.E R2, desc[UR4][R2.64] ;  /* 0x0000000402027981 */ /* 0x002f22000c1e1900 */
[----:B--2---:R-:W-:-:S06]  /*0100*/  IMAD.WIDE.U32 R4, R9, 0x4, R4 ;  /* 0x0000000409047825 */ /* 0x004fcc00078e0004 */
[----:B------:R-:W4:Y:S01]  /*0110*/  LDG.E R5, desc[UR4][R4.64] ;  /* 0x0000000404057981 */ /* 0x000f22000c1e1900 */
[----:B---3--:R-:W-:-:S04]  /*0120*/  IMAD.WIDE.U32 R6, R9, 0x4, R6 ;  /* 0x0000000409067825 */ /* 0x008fc800078e0006 */
[----:B----4-:R-:W-:-:S05]  /*0130*/  FADD R9, R2, R5 ;  /* 0x0000000502097221 */ /* 0x010fca0000000000 */
[----:B------:R-:W-:Y:S01]  /*0140*/  STG.E desc[UR4][R6.64], R9 ;  /* 0x0000000906007986 */ /* 0x000fe2000c101904 */
[----:B------:R-:W-:Y:S05]  /*0150*/  EXIT ;  /* 0x000000000000794d */ /* 0x000fea0003800000 */
.L_x_0:
[----:B------:R-:W-:-:S00]  /*0160*/  BRA `(.L_x_0) ;  /* 0xfffffffc00fc7947 */ /* 0x000fc0000383ffff */
[----:B------:R-:W-:-:S00]  /*0170*/  NOP ;  /* 0x0000000000007918 */ /* 0x000fc00000000000 */
        /* <DEDUP_REMOVED lines=8> */
.L_x_1:


//--------------------- .nv.shared.reserved.0     --------------------------
	.section	.nv.shared.reserved.0,"aw",@nobits
	.weak		__nv_reservedSMEM_offset_0_alias
	.size		__nv_reservedSMEM_offset_0_alias, 0, 64
	.other		__nv_reservedSMEM_offset_0_alias,@"STO_CUDA_RESERVED_SHARED STV_DEFAULT"
__nv_reservedSMEM_offset_0_alias:
	.zero		0
	.zero		64


//--------------------- .nv.constant0._Z9vectorAddPKfS0_Pfi --------------------------
	.section	.nv.constant0._Z9vectorAddPKfS0_Pfi,"a",@progbits
	.sectionflags	@""
	.align	4
.nv.constant0._Z9vectorAddPKfS0_Pfi:
	.zero		924


//--------------------- SYMBOLS --------------------------

	.type		.nv.reservedSmem.offset0,@object
	.size		.nv.reservedSmem.offset0,0x4
